//
// Generated by NVIDIA NVVM Compiler
//
// Compiler Build ID: CL-36424714
// Cuda compilation tools, release 13.0, V13.0.88
// Based on NVVM 20.0.0
//

.version 9.0
.target sm_100
.address_size 64

	// .globl	default_function_kernel

.visible .entry default_function_kernel(
	.param .u64 .ptr .align 1 default_function_kernel_param_0,
	.param .u64 .ptr .align 1 default_function_kernel_param_1
)
.maxntid 36
{
	.reg .pred 	%p<5>;
	.reg .b32 	%r<22>;
	.reg .b32 	%f<9>;
	.reg .b64 	%rd<9>;

	ld.param.u64 	%rd1, [default_function_kernel_param_0];
	ld.param.u64 	%rd2, [default_function_kernel_param_1];
	mov.u32 	%r1, %ctaid.x;
	mov.u32 	%r2, %tid.x;
	shr.u32 	%r5, %r2, 1;
	mad.lo.s32 	%r3, %r1, 18, %r5;
	setp.lt.u32 	%p1, %r3, 7;
	mov.f32 	%f8, 0f00000000;
	@%p1 bra 	$L__BB0_5;
	shr.u32 	%r6, %r2, 2;
	mad.lo.s32 	%r7, %r1, 9, %r6;
	setp.gt.u32 	%p2, %r7, 55;
	@%p2 bra 	$L__BB0_5;
	mad.lo.s32 	%r8, %r1, -14, %r3;
	mul.lo.s32 	%r9, %r8, -1227133513;
	setp.lt.u32 	%p3, %r9, 613566757;
	@%p3 bra 	$L__BB0_5;
	shl.b32 	%r10, %r1, 3;
	add.s32 	%r11, %r10, %r2;
	mul.hi.u32 	%r12, %r11, -1840700269;
	shr.u32 	%r13, %r12, 3;
	mul.lo.s32 	%r14, %r13, 14;
	sub.s32 	%r4, %r11, %r14;
	setp.gt.u32 	%p4, %r4, 12;
	@%p4 bra 	$L__BB0_5;
	mul.hi.u32 	%r15, %r3, 613566757;
	sub.s32 	%r16, %r3, %r15;
	shr.u32 	%r17, %r16, 1;
	add.s32 	%r18, %r17, %r15;
	shr.u32 	%r19, %r18, 2;
	mad.lo.s32 	%r20, %r19, 11, %r4;
	cvta.to.global.u64 	%rd3, %rd2;
	mul.wide.u32 	%rd4, %r20, 4;
	add.s64 	%rd5, %rd3, %rd4;
	ld.global.nc.f32 	%f8, [%rd5+-52];
$L__BB0_5:
	cvta.to.global.u64 	%rd6, %rd1;
	mad.lo.s32 	%r21, %r1, 36, %r2;
	mul.wide.u32 	%rd7, %r21, 4;
	add.s64 	%rd8, %rd6, %rd7;
	st.global.f32 	[%rd8], %f8;
	ret;

}


// ===== COMPILED SASS (sm_100) =====

	.target	sm_100

	.elftype	@"ET_EXEC"


//--------------------- .note.nv.tkinfo           --------------------------
	.section	.note.nv.tkinfo,"",@"SHT_NOTE"
	.sectionflags	@"SHF_NOTE_NV_TKINFO"
	.tkinfo
        /*0018*/ 	.word	0x00000002
        /*0030*/ 	.string	""
        /*0030*/ 	.string	"ptxas"
        /*0030*/ 	.string	"Cuda compilation tools, release 13.0, V13.0.88"
        /*0030*/ 	.string	"Build cuda_13.0.r13.0/compiler.36424714_0"
        /*0030*/ 	.string	"-arch sm_100 -m 64 "



//--------------------- .note.nv.cuinfo           --------------------------
	.section	.note.nv.cuinfo,"",@"SHT_NOTE"
	.sectionflags	@"SHF_NOTE_NV_CUINFO"
        /*0018*/ 	.short	0x0002
        /*001a*/ 	.short	0x0064
        /*001c*/ 	.short	0x0082
	.zero		2


//--------------------- .nv.info                  --------------------------
	.section	.nv.info,"",@"SHT_CUDA_INFO"
	.align	4


	//----- nvinfo : EIATTR_REGCOUNT
	.align		4
        /*0000*/ 	.byte	0x04, 0x2f
        /*0002*/ 	.short	(.L_1 - .L_0)
	.align		4
.L_0:
        /*0004*/ 	.word	index@(default_function_kernel)
        /*0008*/ 	.word	0x0000000a


	//----- nvinfo : EIATTR_FRAME_SIZE
	.align		4
.L_1:
        /*000c*/ 	.byte	0x04, 0x11
        /*000e*/ 	.short	(.L_3 - .L_2)
	.align		4
.L_2:
        /*0010*/ 	.word	index@(default_function_kernel)
        /*0014*/ 	.word	0x00000000


	//----- nvinfo : EIATTR_MIN_STACK_SIZE
	.align		4
.L_3:
        /*0018*/ 	.byte	0x04, 0x12
        /*001a*/ 	.short	(.L_5 - .L_4)
	.align		4
.L_4:
        /*001c*/ 	.word	index@(default_function_kernel)
        /*0020*/ 	.word	0x00000000
.L_5:


//--------------------- .nv.compat                --------------------------
	.section	.nv.compat,"",@"SHT_CUDA_COMPAT_INFO"
	.align	4
        /*0000*/ 	.byte	0x02, 0x09, 0x00, 0x00, 0x02, 0x02, 0x01, 0x00, 0x02, 0x05, 0x05, 0x00, 0x03, 0x07, 0x01, 0x01
        /*0010*/ 	.byte	0x02, 0x03, 0x00, 0x00, 0x02, 0x06, 0x01, 0x00, 0x04, 0x0b, 0x08, 0x00, 0x09, 0x00, 0x00, 0x00
        /*0020*/ 	.byte	0x00, 0x00, 0x00, 0x00


//--------------------- .nv.info.default_function_kernel --------------------------
	.section	.nv.info.default_function_kernel,"",@"SHT_CUDA_INFO"
	.sectionflags	@""
	.align	4


	//----- nvinfo : EIATTR_CUDA_API_VERSION
	.align		4
        /*0000*/ 	.byte	0x04, 0x37
        /*0002*/ 	.short	(.L_7 - .L_6)
.L_6:
        /*0004*/ 	.word	0x00000082


	//----- nvinfo : EIATTR_KPARAM_INFO
	.align		4
.L_7:
        /*0008*/ 	.byte	0x04, 0x17
        /*000a*/ 	.short	(.L_9 - .L_8)
.L_8:
        /*000c*/ 	.word	0x00000000
        /*0010*/ 	.short	0x0001
        /*0012*/ 	.short	0x0008
        /*0014*/ 	.byte	0x00, 0xf5, 0x21, 0x00


	//----- nvinfo : EIATTR_KPARAM_INFO
	.align		4
.L_9:
        /*0018*/ 	.byte	0x04, 0x17
        /*001a*/ 	.short	(.L_11 - .L_10)
.L_10:
        /*001c*/ 	.word	0x00000000
        /*0020*/ 	.short	0x0000
        /*0022*/ 	.short	0x0000
        /*0024*/ 	.byte	0x00, 0xf5, 0x21, 0x00


	//----- nvinfo : EIATTR_SPARSE_MMA_MASK
	.align		4
.L_11:
        /*0028*/ 	.byte	0x03, 0x50
        /*002a*/ 	.short	0x0000


	//----- nvinfo : EIATTR_MAXREG_COUNT
	.align		4
        /*002c*/ 	.byte	0x03, 0x1b
        /*002e*/ 	.short	0x00ff


	//----- nvinfo : EIATTR_MERCURY_ISA_VERSION
	.align		4
        /*0030*/ 	.byte	0x03, 0x5f
        /*0032*/ 	.short	0x0101


	//----- nvinfo : EIATTR_VRC_CTA_INIT_COUNT
	.align		4
        /*0034*/ 	.byte	0x02, 0x4a
	.zero		1
	.zero		1


	//----- nvinfo : EIATTR_EXIT_INSTR_OFFSETS
	.align		4
        /*0038*/ 	.byte	0x04, 0x1c
        /*003a*/ 	.short	(.L_13 - .L_12)


	//   ....[0]....
.L_12:
        /*003c*/ 	.word	0x00000240


	//----- nvinfo : EIATTR_MAX_THREADS
	.align		4
.L_13:
        /*0040*/ 	.byte	0x04, 0x05
        /*0042*/ 	.short	(.L_15 - .L_14)
.L_14:
        /*0044*/ 	.word	0x00000024
        /*0048*/ 	.word	0x00000001
        /*004c*/ 	.word	0x00000001


	//----- nvinfo : EIATTR_CRS_STACK_SIZE
	.align		4
.L_15:
        /*0050*/ 	.byte	0x04, 0x1e
        /*0052*/ 	.short	(.L_17 - .L_16)
.L_16:
        /*0054*/ 	.word	0x00000000


	//----- nvinfo : EIATTR_CBANK_PARAM_SIZE
	.align		4
.L_17:
        /*0058*/ 	.byte	0x03, 0x19
        /*005a*/ 	.short	0x0010


	//----- nvinfo : EIATTR_PARAM_CBANK
	.align		4
        /*005c*/ 	.byte	0x04, 0x0a
        /*005e*/ 	.short	(.L_19 - .L_18)
	.align		4
.L_18:
        /*0060*/ 	.word	index@(.nv.constant0.default_function_kernel)
        /*0064*/ 	.short	0x0380
        /*0066*/ 	.short	0x0010


	//----- nvinfo : EIATTR_SW_WAR
	.align		4
.L_19:
        /*0068*/ 	.byte	0x04, 0x36
        /*006a*/ 	.short	(.L_21 - .L_20)
.L_20:
        /*006c*/ 	.word	0x00000008
.L_21:


//--------------------- .nv.callgraph             --------------------------
	.section	.nv.callgraph,"",@"SHT_CUDA_CALLGRAPH"
	.align	4
	.sectionentsize	8
	.align		4
        /*0000*/ 	.word	0x00000000
	.align		4
        /*0004*/ 	.word	0xffffffff
	.align		4
        /*0008*/ 	.word	0x00000000
	.align		4
        /*000c*/ 	.word	0xfffffffe
	.align		4
        /*0010*/ 	.word	0x00000000
	.align		4
        /*0014*/ 	.word	0xfffffffd
	.align		4
        /*0018*/ 	.word	0x00000000
	.align		4
        /*001c*/ 	.word	0xfffffffc


//--------------------- .text.default_function_kernel --------------------------
	.section	.text.default_function_kernel,"ax",@progbits
	.align	128
        .global         default_function_kernel
        .type           default_function_kernel,@function
        .size           default_function_kernel,(.L_x_3 - default_function_kernel)
        .other          default_function_kernel,@"STO_CUDA_ENTRY STV_DEFAULT"
default_function_kernel:
.text.default_function_kernel:
[----:B------:R-:W-:Y:S01]  /*0000*/  LDC R1, c[0x0][0x37c] ;  /* 0x0000df00ff017b82 */ /* 0x000fe20000000800 */
[----:B------:R-:W0:Y:S01]  /*0010*/  S2R R6, SR_TID.X ;  /* 0x0000000000067919 */ /* 0x000e220000002100 */
[----:B------:R-:W1:Y:S01]  /*0020*/  LDCU.64 UR4, c[0x0][0x358] ;  /* 0x00006b00ff0477ac */ /* 0x000e620008000a00 */
[----:B------:R-:W-:Y:S01]  /*0030*/  BSSY.RECONVERGENT B0, `(.L_x_0) ;  /* 0x000001c000007945 */ /* 0x000fe20003800200 */
[----:B------:R-:W-:Y:S01]  /*0040*/  HFMA2 R5, -RZ, RZ, 0, 0 ;  /* 0x00000000ff057431 */ /* 0x000fe200000001ff */
[----:B------:R-:W2:Y:S01]  /*0050*/  S2R R7, SR_CTAID.X ;  /* 0x0000000000077919 */ /* 0x000ea20000002500 */
[----:B0-----:R-:W-:-:S05]  /*0060*/  SHF.R.U32.HI R0, RZ, 0x1, R6 ;  /* 0x00000001ff007819 */ /* 0x001fca0000011606 */
[----:B--2---:R-:W-:-:S05]  /*0070*/  IMAD R0, R7, 0x12, R0 ;  /* 0x0000001207007824 */ /* 0x004fca00078e0200 */
[----:B------:R-:W-:-:S13]  /*0080*/  ISETP.GE.U32.AND P0, PT, R0, 0x7, PT ;  /* 0x000000070000780c */ /* 0x000fda0003f06070 */
[----:B-1----:R-:W-:Y:S05]  /*0090*/  @!P0 BRA `(.L_x_1) ;  /* 0x0000000000548947 */ /* 0x002fea0003800000 */
[----:B------:R-:W-:Y:S01]  /*00a0*/  IMAD R3, R7, -0xe, R0 ;  /* 0xfffffff207037824 */ /* 0x000fe200078e0200 */
[----:B------:R-:W-:-:S03]  /*00b0*/  SHF.R.U32.HI R2, RZ, 0x2, R6 ;  /* 0x00000002ff027819 */ /* 0x000fc60000011606 */
[----:B------:R-:W-:Y:S02]  /*00c0*/  IMAD R3, R3, -0x49249249, RZ ;  /* 0xb6db6db703037824 */ /* 0x000fe400078e02ff */
[----:B------:R-:W-:-:S03]  /*00d0*/  IMAD R2, R7, 0x9, R2 ;  /* 0x0000000907027824 */ /* 0x000fc600078e0202 */
[----:B------:R-:W-:-:S04]  /*00e0*/  ISETP.GE.U32.AND P0, PT, R3, 0x24924925, PT ;  /* 0x249249250300780c */ /* 0x000fc80003f06070 */
[----:B------:R-:W-:-:S13]  /*00f0*/  ISETP.GT.U32.OR P0, PT, R2, 0x37, !P0 ;  /* 0x000000370200780c */ /* 0x000fda0004704470 */
[----:B------:R-:W-:Y:S05]  /*0100*/  @P0 BRA `(.L_x_1) ;  /* 0x0000000000380947 */ /* 0x000fea0003800000 */
[----:B------:R-:W-:-:S05]  /*0110*/  LEA R2, R7, R6, 0x3 ;  /* 0x0000000607027211 */ /* 0x000fca00078e18ff */
[----:B------:R-:W-:-:S05]  /*0120*/  IMAD.HI.U32 R3, R2, -0x6db6db6d, RZ ;  /* 0x9249249302037827 */ /* 0x000fca00078e00ff */
[----:B------:R-:W-:-:S05]  /*0130*/  SHF.R.U32.HI R3, RZ, 0x3, R3 ;  /* 0x00000003ff037819 */ /* 0x000fca0000011603 */
[----:B------:R-:W-:-:S05]  /*0140*/  IMAD R4, R3, -0xe, R2 ;  /* 0xfffffff203047824 */ /* 0x000fca00078e0202 */
[----:B------:R-:W-:-:S13]  /*0150*/  ISETP.GT.U32.AND P0, PT, R4, 0xc, PT ;  /* 0x0000000c0400780c */ /* 0x000fda0003f04070 */
[----:B------:R-:W-:Y:S05]  /*0160*/  @P0 BRA `(.L_x_1) ;  /* 0x0000000000200947 */ /* 0x000fea0003800000 */
[----:B------:R-:W0:Y:S01]  /*0170*/  LDC.64 R2, c[0x0][0x388] ;  /* 0x0000e200ff027b82 */ /* 0x000e220000000a00 */
[----:B------:R-:W-:-:S05]  /*0180*/  IMAD.HI.U32 R5, R0, 0x24924925, RZ ;  /* 0x2492492500057827 */ /* 0x000fca00078e00ff */
[----:B------:R-:W-:-:S04]  /*0190*/  IADD3 R0, PT, PT, R0, -R5, RZ ;  /* 0x8000000500007210 */ /* 0x000fc80007ffe0ff */
[----:B------:R-:W-:-:S04]  /*01a0*/  LEA.HI R0, R0, R5, RZ, 0x1f ;  /* 0x0000000500007211 */ /* 0x000fc800078ff8ff */
[----:B------:R-:W-:-:S05]  /*01b0*/  SHF.R.U32.HI R5, RZ, 0x2, R0 ;  /* 0x00000002ff057819 */ /* 0x000fca0000011600 */
[----:B------:R-:W-:-:S04]  /*01c0*/  IMAD R5, R5, 0xb, R4 ;  /* 0x0000000b05057824 */ /* 0x000fc800078e0204 */
[----:B0-----:R-:W-:-:S05]  /*01d0*/  IMAD.WIDE.U32 R2, R5, 0x4, R2 ;  /* 0x0000000405027825 */ /* 0x001fca00078e0002 */
[----:B------:R0:W5:Y:S02]  /*01e0*/  LDG.E.CONSTANT R5, desc[UR4][R2.64+-0x34] ;  /* 0xffffcc0402057981 */ /* 0x000164000c1e9900 */
.L_x_1:
[----:B------:R-:W-:Y:S05]  /*01f0*/  BSYNC.RECONVERGENT B0 ;  /* 0x0000000000007941 */ /* 0x000fea0003800200 */
.L_x_0:
[----:B0-----:R-:W0:Y:S01]  /*0200*/  LDC.64 R2, c[0x0][0x380] ;  /* 0x0000e000ff027b82 */ /* 0x001e220000000a00 */
[----:B------:R-:W-:-:S04]  /*0210*/  IMAD R7, R7, 0x24, R6 ;  /* 0x0000002407077824 */ /* 0x000fc800078e0206 */
[----:B0-----:R-:W-:-:S05]  /*0220*/  IMAD.WIDE.U32 R2, R7, 0x4, R2 ;  /* 0x0000000407027825 */ /* 0x001fca00078e0002 */
[----:B-----5:R-:W-:Y:S01]  /*0230*/  STG.E desc[UR4][R2.64], R5 ;  /* 0x0000000502007986 */ /* 0x020fe2000c101904 */
[----:B------:R-:W-:Y:S05]  /*0240*/  EXIT ;  /* 0x000000000000794d */ /* 0x000fea0003800000 */
.L_x_2:
[----:B------:R-:W-:-:S00]  /*0250*/  BRA `(.L_x_2) ;  /* 0xfffffffc00fc7947 */ /* 0x000fc0000383ffff */
[----:B------:R-:W-:-:S00]  /*0260*/  NOP ;  /* 0x0000000000007918 */ /* 0x000fc00000000000 */
        /* <DEDUP_REMOVED lines=9> */
.L_x_3:


//--------------------- .nv.shared.reserved.0     --------------------------
	.section	.nv.shared.reserved.0,"aw",@nobits
	.weak		__nv_reservedSMEM_offset_0_alias
	.size		__nv_reservedSMEM_offset_0_alias, 0, 64
	.other		__nv_reservedSMEM_offset_0_alias,@"STO_CUDA_RESERVED_SHARED STV_DEFAULT"
__nv_reservedSMEM_offset_0_alias:
	.zero		0
	.zero		64


//--------------------- .nv.constant0.default_function_kernel --------------------------
	.section	.nv.constant0.default_function_kernel,"a",@progbits
	.sectionflags	@""
	.align	4
.nv.constant0.default_function_kernel:
	.zero		912


//--------------------- SYMBOLS --------------------------

	.type		.nv.reservedSmem.offset0,@object
	.size		.nv.reservedSmem.offset0,0x4
